	.headerflags	@"EF_CUDA_TEXMODE_UNIFIED EF_CUDA_64BIT_ADDRESS EF_CUDA_ACCELERATORS EF_CUDA_SM90 EF_CUDA_VIRTUAL_SM(EF_CUDA_SM90)"
	.elftype	@"ET_EXEC"


//--------------------- .nv.info                  --------------------------
	.section	.nv.info,"",@"SHT_CUDA_INFO"
	.align	4


	//----- nvinfo : EIATTR_REGCOUNT
	.align		4
        /*0000*/ 	.byte	0x04, 0x2f
        /*0002*/ 	.short	(.L_3 - .L_2)
	.align		4
.L_2:
        /*0004*/ 	.word	index@(triton_poi_fused__native_batch_norm_legit_no_training_relu_10)
        /*0008*/ 	.word	0x00000012


	//----- nvinfo : EIATTR_MIN_STACK_SIZE
	.align		4
.L_3:
        /*000c*/ 	.byte	0x04, 0x12
        /*000e*/ 	.short	(.L_5 - .L_4)
	.align		4
.L_4:
        /*0010*/ 	.word	index@(triton_poi_fused__native_batch_norm_legit_no_training_relu_10)
        /*0014*/ 	.word	0x00000000


	//----- nvinfo : EIATTR_FRAME_SIZE
	.align		4
.L_5:
        /*0018*/ 	.byte	0x04, 0x11
        /*001a*/ 	.short	(.L_7 - .L_6)
	.align		4
.L_6:
        /*001c*/ 	.word	index@(triton_poi_fused__native_batch_norm_legit_no_training_relu_10)
        /*0020*/ 	.word	0x00000000


	//----- nvinfo : EIATTR_MIN_STACK_SIZE
	.align		4
.L_7:
        /*0024*/ 	.byte	0x04, 0x12
        /*0026*/ 	.short	(.L_9 - .L_8)
	.align		4
.L_8:
        /*0028*/ 	.word	index@(triton_poi_fused__native_batch_norm_legit_no_training_relu_10)
        /*002c*/ 	.word	0x00000000
.L_9:


//--------------------- .nv.info.triton_poi_fused__native_batch_norm_legit_no_training_relu_10 --------------------------
	.section	.nv.info.triton_poi_fused__native_batch_norm_legit_no_training_relu_10,"",@"SHT_CUDA_INFO"
	.sectionflags	@""
	.align	4


	//----- nvinfo : EIATTR_CUDA_API_VERSION
	.align		4
        /*0000*/ 	.byte	0x04, 0x37
        /*0002*/ 	.short	(.L_11 - .L_10)
.L_10:
        /*0004*/ 	.word	0x0000007c


	//----- nvinfo : EIATTR_KPARAM_INFO
	.align		4
.L_11:
        /*0008*/ 	.byte	0x04, 0x17
        /*000a*/ 	.short	(.L_13 - .L_12)
.L_12:
        /*000c*/ 	.word	0x00000000
        /*0010*/ 	.short	0x0006
        /*0012*/ 	.short	0x0030
        /*0014*/ 	.byte	0x00, 0xf0, 0x11, 0x00


	//----- nvinfo : EIATTR_KPARAM_INFO
	.align		4
.L_13:
        /*0018*/ 	.byte	0x04, 0x17
        /*001a*/ 	.short	(.L_15 - .L_14)
.L_14:
        /*001c*/ 	.word	0x00000000
        /*0020*/ 	.short	0x0005
        /*0022*/ 	.short	0x0028
        /*0024*/ 	.byte	0x00, 0xf4, 0x21, 0x00


	//----- nvinfo : EIATTR_KPARAM_INFO
	.align		4
.L_15:
        /*0028*/ 	.byte	0x04, 0x17
        /*002a*/ 	.short	(.L_17 - .L_16)
.L_16:
        /*002c*/ 	.word	0x00000000
        /*0030*/ 	.short	0x0004
        /*0032*/ 	.short	0x0020
        /*0034*/ 	.byte	0x00, 0xf4, 0x21, 0x00


	//----- nvinfo : EIATTR_KPARAM_INFO
	.align		4
.L_17:
        /*0038*/ 	.byte	0x04, 0x17
        /*003a*/ 	.short	(.L_19 - .L_18)
.L_18:
        /*003c*/ 	.word	0x00000000
        /*0040*/ 	.short	0x0003
        /*0042*/ 	.short	0x0018
        /*0044*/ 	.byte	0x00, 0xf4, 0x21, 0x00


	//----- nvinfo : EIATTR_KPARAM_INFO
	.align		4
.L_19:
        /*0048*/ 	.byte	0x04, 0x17
        /*004a*/ 	.short	(.L_21 - .L_20)
.L_20:
        /*004c*/ 	.word	0x00000000
        /*0050*/ 	.short	0x0002
        /*0052*/ 	.short	0x0010
        /*0054*/ 	.byte	0x00, 0xf4, 0x21, 0x00


	//----- nvinfo : EIATTR_KPARAM_INFO
	.align		4
.L_21:
        /*0058*/ 	.byte	0x04, 0x17
        /*005a*/ 	.short	(.L_23 - .L_22)
.L_22:
        /*005c*/ 	.word	0x00000000
        /*0060*/ 	.short	0x0001
        /*0062*/ 	.short	0x0008
        /*0064*/ 	.byte	0x00, 0xf4, 0x21, 0x00


	//----- nvinfo : EIATTR_KPARAM_INFO
	.align		4
.L_23:
        /*0068*/ 	.byte	0x04, 0x17
        /*006a*/ 	.short	(.L_25 - .L_24)
.L_24:
        /*006c*/ 	.word	0x00000000
        /*0070*/ 	.short	0x0000
        /*0072*/ 	.short	0x0000
        /*0074*/ 	.byte	0x00, 0xf4, 0x21, 0x00


	//----- nvinfo : EIATTR_SPARSE_MMA_MASK
	.align		4
.L_25:
        /*0078*/ 	.byte	0x03, 0x50
        /*007a*/ 	.short	0x0000


	//----- nvinfo : EIATTR_MAXREG_COUNT
	.align		4
        /*007c*/ 	.byte	0x03, 0x1b
        /*007e*/ 	.short	0x00ff


	//----- nvinfo : EIATTR_EXIT_INSTR_OFFSETS
	.align		4
        /*0080*/ 	.byte	0x04, 0x1c
        /*0082*/ 	.short	(.L_27 - .L_26)


	//   ....[0]....
.L_26:
        /*0084*/ 	.word	0x000003c0


	//----- nvinfo : EIATTR_REQNTID
	.align		4
.L_27:
        /*0088*/ 	.byte	0x04, 0x10
        /*008a*/ 	.short	(.L_29 - .L_28)
.L_28:
        /*008c*/ 	.word	0x00000080
        /*0090*/ 	.word	0x00000001
        /*0094*/ 	.word	0x00000001


	//----- nvinfo : EIATTR_CBANK_PARAM_SIZE
	.align		4
.L_29:
        /*0098*/ 	.byte	0x03, 0x19
        /*009a*/ 	.short	0x0034


	//----- nvinfo : EIATTR_PARAM_CBANK
	.align		4
        /*009c*/ 	.byte	0x04, 0x0a
        /*009e*/ 	.short	(.L_31 - .L_30)
	.align		4
.L_30:
        /*00a0*/ 	.word	index@(.nv.constant0.triton_poi_fused__native_batch_norm_legit_no_training_relu_10)
        /*00a4*/ 	.short	0x0210
        /*00a6*/ 	.short	0x0034


	//----- nvinfo : EIATTR_SW_WAR
	.align		4
.L_31:
        /*00a8*/ 	.byte	0x04, 0x36
        /*00aa*/ 	.short	(.L_33 - .L_32)
.L_32:
        /*00ac*/ 	.word	0x00000008
.L_33:


//--------------------- .nv.callgraph             --------------------------
	.section	.nv.callgraph,"",@"SHT_CUDA_CALLGRAPH"
	.align	4
	.sectionentsize	8
	.align		4
        /*0000*/ 	.word	0x00000000
	.align		4
        /*0004*/ 	.word	0xffffffff
	.align		4
        /*0008*/ 	.word	0x00000000
	.align		4
        /*000c*/ 	.word	0xfffffffe
	.align		4
        /*0010*/ 	.word	0x00000000
	.align		4
        /*0014*/ 	.word	0xfffffffd
	.align		4
        /*0018*/ 	.word	0x00000000
	.align		4
        /*001c*/ 	.word	0xfffffffc


//--------------------- .nv.constant4             --------------------------
	.section	.nv.constant4,"a",@progbits
	.align	8
	.align		8
.nv.constant4:
        /*0000*/ 	.dword	_$_str
	.align		8
        /*0008*/ 	.dword	_$_str_$_2


//--------------------- .text.triton_poi_fused__native_batch_norm_legit_no_training_relu_10 --------------------------
	.section	.text.triton_poi_fused__native_batch_norm_legit_no_training_relu_10,"ax",@progbits
	.align	128
        .global         triton_poi_fused__native_batch_norm_legit_no_training_relu_10
        .type           triton_poi_fused__native_batch_norm_legit_no_training_relu_10,@function
        .size           triton_poi_fused__native_batch_norm_legit_no_training_relu_10,(.L_x_1 - triton_poi_fused__native_batch_norm_legit_no_training_relu_10)
        .other          triton_poi_fused__native_batch_norm_legit_no_training_relu_10,@"STO_CUDA_ENTRY STV_DEFAULT"
triton_poi_fused__native_batch_norm_legit_no_training_relu_10:
.text.triton_poi_fused__native_batch_norm_legit_no_training_relu_10:
[----:B------:R-:W-:Y:S01]  /*0000*/  LDC R1, c[0x0][0x28] ;  /* 0x00000a00ff017b82 */ /* 0x000fe20000000800 */
[----:B------:R-:W1:Y:S07]  /*0010*/  S2R R0, SR_TID.X ;  /* 0x0000000000007919 */ /* 0x000e6e0000002100 */
[----:B------:R-:W2:Y:S01]  /*0020*/  LDC.64 R2, c[0x0][0x220] ;  /* 0x00008800ff027b82 */ /* 0x000ea20000000a00 */
[----:B------:R-:W-:Y:S01]  /*0030*/  ULDC.64 UR4, c[0x0][0x208] ;  /* 0x0000820000047ab9 */ /* 0x000fe20000000a00 */
[----:B------:R-:W3:Y:S06]  /*0040*/  S2R R5, SR_CTAID.X ;  /* 0x0000000000057919 */ /* 0x000eec0000002500 */
[----:B------:R-:W4:Y:S08]  /*0050*/  LDC.64 R6, c[0x0][0x218] ;  /* 0x00008600ff067b82 */ /* 0x000f300000000a00 */
[----:B------:R-:W5:Y:S08]  /*0060*/  LDC.64 R8, c[0x0][0x228] ;  /* 0x00008a00ff087b82 */ /* 0x000f700000000a00 */
[----:B------:R-:W5:Y:S01]  /*0070*/  LDC.64 R10, c[0x0][0x230] ;  /* 0x00008c00ff0a7b82 */ /* 0x000f620000000a00 */
[----:B-1----:R-:W-:-:S04]  /*0080*/  SHF.L.U32 R0, R0, 0x1, RZ ;  /* 0x0000000100007819 */ /* 0x002fc800000006ff */
[----:B------:R-:W-:-:S04]  /*0090*/  LOP3.LUT R0, R0, 0xfe, RZ, 0xc0, !PT ;  /* 0x000000fe00007812 */ /* 0x000fc800078ec0ff */
[----:B---3--:R-:W-:-:S05]  /*00a0*/  LEA R0, R5, R0, 0x8 ;  /* 0x0000000005007211 */ /* 0x008fca00078e40ff */
[----:B------:R-:W-:-:S05]  /*00b0*/  IMAD.HI R4, R0, 0x38e38e39, RZ ;  /* 0x38e38e3900047827 */ /* 0x000fca00078e02ff */
[----:B------:R-:W-:-:S04]  /*00c0*/  SHF.R.U32.HI R5, RZ, 0x1f, R4 ;  /* 0x0000001fff057819 */ /* 0x000fc80000011604 */
[----:B------:R-:W-:-:S05]  /*00d0*/  LEA.HI.SX32 R5, R4, R5, 0x1b ;  /* 0x0000000504057211 */ /* 0x000fca00078fdaff */
[----:B------:R-:W-:Y:S02]  /*00e0*/  IMAD R13, R5, -0x90, R0 ;  /* 0xffffff70050d7824 */ /* 0x000fe400078e0200 */
[----:B------:R-:W1:Y:S02]  /*00f0*/  LDC.64 R4, c[0x0][0x210] ;  /* 0x00008400ff047b82 */ /* 0x000e640000000a00 */
[----:B--2---:R-:W-:-:S06]  /*0100*/  IMAD.WIDE R2, R13, 0x4, R2 ;  /* 0x000000040d027825 */ /* 0x004fcc00078e0202 */
[----:B------:R-:W2:Y:S01]  /*0110*/  LDG.E.EL.64 R2, desc[UR4][R2.64] ;  /* 0x0000000402027981 */ /* 0x000ea2000c2e1b00 */
[----:B----4-:R-:W-:-:S04]  /*0120*/  IMAD.WIDE R6, R13, 0x4, R6 ;  /* 0x000000040d067825 */ /* 0x010fc800078e0206 */
[C---:B-----5:R-:W-:Y:S02]  /*0130*/  IMAD.WIDE R8, R13.reuse, 0x4, R8 ;  /* 0x000000040d087825 */ /* 0x060fe400078e0208 */
[----:B------:R-:W3:Y:S02]  /*0140*/  LDG.E.EL.64 R6, desc[UR4][R6.64] ;  /* 0x0000000406067981 */ /* 0x000ee4000c2e1b00 */
[----:B0-----:R-:W-:Y:S02]  /*0150*/  IMAD.WIDE R10, R13, 0x4, R10 ;  /* 0x000000040d0a7825 */ /* 0x001fe400078e020a */
[----:B------:R-:W4:Y:S04]  /*0160*/  LDG.E.EL.64 R8, desc[UR4][R8.64] ;  /* 0x0000000408087981 */ /* 0x000f28000c2e1b00 */
[----:B------:R-:W4:Y:S01]  /*0170*/  LDG.E.EL.64 R10, desc[UR4][R10.64] ;  /* 0x000000040a0a7981 */ /* 0x000f22000c2e1b00 */
[----:B-1----:R-:W-:-:S06]  /*0180*/  IMAD.WIDE R4, R0, 0x4, R4 ;  /* 0x0000000400047825 */ /* 0x002fcc00078e0204 */
[----:B------:R-:W3:Y:S01]  /*0190*/  LDG.E.64 R4, desc[UR4][R4.64] ;  /* 0x0000000404047981 */ /* 0x000ee2000c1e1b00 */
[----:B------:R-:W-:Y:S01]  /*01a0*/  HFMA2.MMA R14, -RZ, RZ, 1.625, 0 ;  /* 0x3e800000ff0e7435 */ /* 0x000fe200000001ff */
[----:B--2---:R-:W-:Y:S01]  /*01b0*/  FADD R2, R2, 9.9999997473787516356e-06 ;  /* 0x3727c5ac02027421 */ /* 0x004fe20000000000 */
[----:B------:R-:W-:-:S03]  /*01c0*/  FADD R3, R3, 9.9999997473787516356e-06 ;  /* 0x3727c5ac03037421 */ /* 0x000fc60000000000 */
[----:B------:R-:W0:Y:S08]  /*01d0*/  MUFU.SQRT R12, R2 ;  /* 0x00000002000c7308 */ /* 0x000e300000002000 */
[----:B------:R1:W2:Y:S01]  /*01e0*/  MUFU.SQRT R13, R3 ;  /* 0x00000003000d7308 */ /* 0x0002a20000002000 */
[C---:B0-----:R-:W-:Y:S02]  /*01f0*/  FSETP.GT.AND P0, PT, R12.reuse, 8.50705917302346158658e+37, PT ;  /* 0x7e8000000c00780b */ /* 0x041fe40003f04000 */
[----:B------:R-:W-:Y:S01]  /*0200*/  FSETP.GEU.AND P2, PT, R12, 1.175494350822287508e-38, PT ;  /* 0x008000000c00780b */ /* 0x000fe20003f4e000 */
[----:B-1----:R-:W0:Y:S01]  /*0210*/  LDC.64 R2, c[0x0][0x238] ;  /* 0x00008e00ff027b82 */ /* 0x002e220000000a00 */
[----:B--2---:R-:W-:-:S02]  /*0220*/  FSETP.GT.AND P1, PT, R13, 8.50705917302346158658e+37, PT ;  /* 0x7e8000000d00780b */ /* 0x004fc40003f24000 */
[----:B------:R-:W-:-:S07]  /*0230*/  FSETP.GEU.AND P3, PT, R13, 1.175494350822287508e-38, PT ;  /* 0x008000000d00780b */ /* 0x000fce0003f6e000 */
[----:B------:R-:W-:-:S04]  /*0240*/  @P0 FMUL R12, R12, 0.25 ;  /* 0x3e8000000c0c0820 */ /* 0x000fc80000400000 */
[----:B------:R-:W-:Y:S01]  /*0250*/  @!P2 FMUL R12, R12, 16777216 ;  /* 0x4b8000000c0ca820 */ /* 0x000fe20000400000 */
[----:B------:R-:W-:-:S04]  /*0260*/  @P1 FMUL R13, R13, 0.25 ;  /* 0x3e8000000d0d1820 */ /* 0x000fc80000400000 */
[----:B------:R-:W-:Y:S01]  /*0270*/  @!P3 FMUL R13, R13, 16777216 ;  /* 0x4b8000000d0db820 */ /* 0x000fe20000400000 */
[----:B------:R-:W1:Y:S01]  /*0280*/  MUFU.RCP R12, R12 ;  /* 0x0000000c000c7308 */ /* 0x000e620000001000 */
[----:B------:R-:W-:-:S07]  /*0290*/  FSEL R15, R14, 1, P0 ;  /* 0x3f8000000e0f7808 */ /* 0x000fce0000000000 */
[----:B------:R-:W2:Y:S01]  /*02a0*/  MUFU.RCP R13, R13 ;  /* 0x0000000d000d7308 */ /* 0x000ea20000001000 */
[----:B------:R-:W-:Y:S01]  /*02b0*/  FSEL R14, R14, 1, P1 ;  /* 0x3f8000000e0e7808 */ /* 0x000fe20000800000 */
[----:B------:R-:W-:-:S04]  /*02c0*/  @!P2 FMUL R15, R15, 16777216 ;  /* 0x4b8000000f0fa820 */ /* 0x000fc80000400000 */
[----:B------:R-:W-:Y:S01]  /*02d0*/  @!P3 FMUL R14, R14, 16777216 ;  /* 0x4b8000000e0eb820 */ /* 0x000fe20000400000 */
[----:B---3--:R-:W-:Y:S01]  /*02e0*/  FADD R5, R5, -R7 ;  /* 0x8000000705057221 */ /* 0x008fe20000000000 */
[----:B------:R-:W-:Y:S01]  /*02f0*/  FADD R4, R4, -R6 ;  /* 0x8000000604047221 */ /* 0x000fe20000000000 */
[----:B-1----:R-:W-:Y:S01]  /*0300*/  FMUL R15, R12, R15 ;  /* 0x0000000f0c0f7220 */ /* 0x002fe20000400000 */
[----:B--2---:R-:W-:-:S03]  /*0310*/  FMUL R14, R13, R14 ;  /* 0x0000000e0d0e7220 */ /* 0x004fc60000400000 */
[----:B------:R-:W-:Y:S01]  /*0320*/  FMUL R15, R4, R15 ;  /* 0x0000000f040f7220 */ /* 0x000fe20000400000 */
[----:B------:R-:W-:-:S03]  /*0330*/  FMUL R14, R5, R14 ;  /* 0x0000000e050e7220 */ /* 0x000fc60000400000 */
[----:B----4-:R-:W-:Y:S01]  /*0340*/  FFMA R8, R8, R15, R10 ;  /* 0x0000000f08087223 */ /* 0x010fe2000000000a */
[----:B------:R-:W-:-:S04]  /*0350*/  FFMA R9, R9, R14, R11 ;  /* 0x0000000e09097223 */ /* 0x000fc8000000000b */
[----:B------:R-:W-:Y:S02]  /*0360*/  FSETP.GEU.AND P0, PT, R8, RZ, PT ;  /* 0x000000ff0800720b */ /* 0x000fe40003f0e000 */
[C---:B------:R-:W-:Y:S01]  /*0370*/  FSETP.GEU.AND P1, PT, R9.reuse, RZ, PT ;  /* 0x000000ff0900720b */ /* 0x040fe20003f2e000 */
[----:B0-----:R-:W-:Y:S01]  /*0380*/  IMAD.WIDE R2, R0, 0x4, R2 ;  /* 0x0000000400027825 */ /* 0x001fe200078e0202 */
[----:B------:R-:W-:Y:S02]  /*0390*/  FSEL R8, R8, RZ, P0 ;  /* 0x000000ff08087208 */ /* 0x000fe40000000000 */
[----:B------:R-:W-:-:S05]  /*03a0*/  FSEL R9, R9, RZ, P1 ;  /* 0x000000ff09097208 */ /* 0x000fca0000800000 */
[----:B------:R-:W-:Y:S01]  /*03b0*/  STG.E.64 desc[UR4][R2.64], R8 ;  /* 0x0000000802007986 */ /* 0x000fe2000c101b04 */
[----:B------:R-:W-:Y:S05]  /*03c0*/  EXIT ;  /* 0x000000000000794d */ /* 0x000fea0003800000 */
.L_x_0:
[----:B------:R-:W-:-:S00]  /*03d0*/  BRA `(.L_x_0) ;  /* 0xfffffffc00fc7947 */ /* 0x000fc0000383ffff */
[----:B------:R-:W-:-:S00]  /*03e0*/  NOP ;  /* 0x0000000000007918 */ /* 0x000fc00000000000 */
        /* <DEDUP_REMOVED lines=9> */
.L_x_1:


//--------------------- .nv.global.init           --------------------------
	.section	.nv.global.init,"aw",@progbits
.nv.global.init:
	.type		_$_str,@object
	.size		_$_str,(_$_str_$_2 - _$_str)
_$_str:
        /*0000*/ 	.byte	0x5f, 0x5f, 0x43, 0x55, 0x44, 0x41, 0x5f, 0x46, 0x54, 0x5a, 0x00
	.type		_$_str_$_2,@object
	.size		_$_str_$_2,(.L_1 - _$_str_$_2)
_$_str_$_2:
        /*000b*/ 	.byte	0x5f, 0x5f, 0x43, 0x55, 0x44, 0x41, 0x5f, 0x50, 0x52, 0x45, 0x43, 0x5f, 0x53, 0x51, 0x52, 0x54
        /*001b*/ 	.byte	0x00
.L_1:


//--------------------- .nv.constant0.triton_poi_fused__native_batch_norm_legit_no_training_relu_10 --------------------------
	.section	.nv.constant0.triton_poi_fused__native_batch_norm_legit_no_training_relu_10,"a",@progbits
	.sectionflags	@""
	.align	4
.nv.constant0.triton_poi_fused__native_batch_norm_legit_no_training_relu_10:
	.zero		580
